//
// Generated by NVIDIA NVVM Compiler
//
// Compiler Build ID: CL-36424714
// Cuda compilation tools, release 13.0, V13.0.88
// Based on NVVM 20.0.0
//

.version 9.0
.target sm_100
.address_size 64

	// .globl	_Z17compute_j_minus_kPiPKci
.global .align 1 .b8 d_ALPHABET[26] = {97, 98, 99, 100, 101, 102, 103, 104, 105, 106, 107, 108, 109, 110, 111, 112, 113, 114, 115, 116, 117, 118, 119, 120, 121, 122};

.visible .entry _Z17compute_j_minus_kPiPKci(
	.param .u64 .ptr .align 1 _Z17compute_j_minus_kPiPKci_param_0,
	.param .u64 .ptr .align 1 _Z17compute_j_minus_kPiPKci_param_1,
	.param .u32 _Z17compute_j_minus_kPiPKci_param_2
)
{
	.reg .pred 	%p<11>;
	.reg .b16 	%rs<11>;
	.reg .b32 	%r<50>;
	.reg .b64 	%rd<19>;

	ld.param.u64 	%rd9, [_Z17compute_j_minus_kPiPKci_param_0];
	ld.param.u64 	%rd10, [_Z17compute_j_minus_kPiPKci_param_1];
	ld.param.u32 	%r27, [_Z17compute_j_minus_kPiPKci_param_2];
	cvta.to.global.u64 	%rd1, %rd9;
	cvta.to.global.u64 	%rd2, %rd10;
	mov.u32 	%r1, %tid.x;
	mad.lo.s32 	%r42, %r1, %r27, %r1;
	setp.lt.s32 	%p1, %r27, 1;
	@%p1 bra 	$L__BB0_12;
	cvt.u64.u32 	%rd11, %r1;
	mov.u64 	%rd12, d_ALPHABET;
	add.s64 	%rd13, %rd12, %rd11;
	ld.global.nc.u8 	%rs2, [%rd13];
	cvt.u16.u8 	%rs1, %rs2;
	add.s32 	%r29, %r42, 1;
	add.s32 	%r30, %r42, %r27;
	max.s32 	%r31, %r30, %r29;
	sub.s32 	%r3, %r31, %r42;
	and.b32  	%r4, %r3, 3;
	sub.s32 	%r32, %r42, %r31;
	setp.gt.u32 	%p2, %r32, -4;
	mov.b32 	%r48, 1;
	@%p2 bra 	$L__BB0_7;
	add.s64 	%rd3, %rd1, 8;
	and.b32  	%r34, %r3, -4;
	neg.s32 	%r40, %r34;
	mov.b32 	%r41, 2;
	and.b16  	%rs4, %rs1, 255;
$L__BB0_3:
	mul.wide.s32 	%rd14, %r42, 4;
	add.s64 	%rd4, %rd3, %rd14;
	add.s32 	%r43, %r41, -1;
	cvt.s64.s32 	%rd15, %r43;
	add.s64 	%rd5, %rd2, %rd15;
	ld.global.u8 	%rs3, [%rd5+-1];
	setp.eq.s16 	%p3, %rs3, %rs4;
	@%p3 bra 	$L__BB0_5;
	ld.global.u32 	%r43, [%rd4+-8];
$L__BB0_5:
	st.global.u32 	[%rd4+-4], %r43;
	add.s32 	%r35, %r41, 2;
	ld.global.u8 	%rs5, [%rd5];
	setp.eq.s16 	%p4, %rs5, %rs4;
	selp.b32 	%r36, %r41, %r43, %p4;
	st.global.u32 	[%rd4], %r36;
	add.s32 	%r37, %r41, 1;
	ld.global.u8 	%rs7, [%rd5+1];
	setp.eq.s16 	%p5, %rs7, %rs4;
	selp.b32 	%r38, %r37, %r36, %p5;
	st.global.u32 	[%rd4+4], %r38;
	add.s32 	%r42, %r42, 4;
	ld.global.u8 	%rs8, [%rd5+2];
	setp.eq.s16 	%p6, %rs8, %rs4;
	selp.b32 	%r39, %r35, %r38, %p6;
	st.global.u32 	[%rd4+8], %r39;
	add.s32 	%r41, %r41, 4;
	add.s32 	%r40, %r40, 4;
	setp.ne.s32 	%p7, %r40, 0;
	@%p7 bra 	$L__BB0_3;
	add.s32 	%r48, %r41, -1;
$L__BB0_7:
	setp.eq.s32 	%p8, %r4, 0;
	@%p8 bra 	$L__BB0_12;
	add.s64 	%rd6, %rd1, 4;
	add.s64 	%rd7, %rd2, -1;
	neg.s32 	%r46, %r4;
	and.b16  	%rs10, %rs1, 255;
$L__BB0_9:
	.pragma "nounroll";
	mul.wide.s32 	%rd16, %r42, 4;
	add.s64 	%rd8, %rd6, %rd16;
	cvt.s64.s32 	%rd17, %r48;
	add.s64 	%rd18, %rd7, %rd17;
	ld.global.u8 	%rs9, [%rd18];
	setp.eq.s16 	%p9, %rs9, %rs10;
	mov.u32 	%r49, %r48;
	@%p9 bra 	$L__BB0_11;
	ld.global.u32 	%r49, [%rd8+-4];
$L__BB0_11:
	st.global.u32 	[%rd8], %r49;
	add.s32 	%r48, %r48, 1;
	add.s32 	%r46, %r46, 1;
	setp.ne.s32 	%p10, %r46, 0;
	add.s32 	%r42, %r42, 1;
	@%p10 bra 	$L__BB0_9;
$L__BB0_12:
	ret;

}
	// .globl	_Z19compute_scs_0th_rowPii
.visible .entry _Z19compute_scs_0th_rowPii(
	.param .u64 .ptr .align 1 _Z19compute_scs_0th_rowPii_param_0,
	.param .u32 _Z19compute_scs_0th_rowPii_param_1
)
{
	.reg .pred 	%p<2>;
	.reg .b32 	%r<6>;
	.reg .b64 	%rd<5>;

	ld.param.u64 	%rd1, [_Z19compute_scs_0th_rowPii_param_0];
	ld.param.u32 	%r2, [_Z19compute_scs_0th_rowPii_param_1];
	mov.u32 	%r3, %tid.x;
	mov.u32 	%r4, %ctaid.x;
	mov.u32 	%r5, %ntid.x;
	mad.lo.s32 	%r1, %r4, %r5, %r3;
	setp.gt.s32 	%p1, %r1, %r2;
	@%p1 bra 	$L__BB1_2;
	cvta.to.global.u64 	%rd2, %rd1;
	mul.wide.s32 	%rd3, %r1, 4;
	add.s64 	%rd4, %rd2, %rd3;
	st.global.u32 	[%rd4], %r1;
$L__BB1_2:
	ret;

}
	// .globl	_Z11compute_scsPiPKiPKcS3_ii
.visible .entry _Z11compute_scsPiPKiPKcS3_ii(
	.param .u64 .ptr .align 1 _Z11compute_scsPiPKiPKcS3_ii_param_0,
	.param .u64 .ptr .align 1 _Z11compute_scsPiPKiPKcS3_ii_param_1,
	.param .u64 .ptr .align 1 _Z11compute_scsPiPKiPKcS3_ii_param_2,
	.param .u64 .ptr .align 1 _Z11compute_scsPiPKiPKcS3_ii_param_3,
	.param .u32 _Z11compute_scsPiPKiPKcS3_ii_param_4,
	.param .u32 _Z11compute_scsPiPKiPKcS3_ii_param_5
)
{
	.reg .pred 	%p<4>;
	.reg .b32 	%r<27>;
	.reg .b64 	%rd<19>;

	ld.param.u64 	%rd4, [_Z11compute_scsPiPKiPKcS3_ii_param_0];
	ld.param.u64 	%rd2, [_Z11compute_scsPiPKiPKcS3_ii_param_1];
	ld.param.u64 	%rd3, [_Z11compute_scsPiPKiPKcS3_ii_param_2];
	ld.param.u32 	%r9, [_Z11compute_scsPiPKiPKcS3_ii_param_4];
	ld.param.u32 	%r10, [_Z11compute_scsPiPKiPKcS3_ii_param_5];
	cvta.to.global.u64 	%rd1, %rd4;
	mov.u32 	%r11, %tid.x;
	mov.u32 	%r12, %ctaid.x;
	mov.u32 	%r13, %ntid.x;
	mad.lo.s32 	%r1, %r12, %r13, %r11;
	setp.gt.s32 	%p1, %r1, %r10;
	@%p1 bra 	$L__BB2_6;
	add.s32 	%r2, %r10, 1;
	mad.lo.s32 	%r3, %r9, %r10, %r9;
	setp.ne.s32 	%p2, %r1, 0;
	@%p2 bra 	$L__BB2_3;
	add.s32 	%r25, %r3, %r1;
	mul.wide.s32 	%rd17, %r25, 4;
	add.s64 	%rd18, %rd1, %rd17;
	st.global.u32 	[%rd18], %r9;
	bra.uni 	$L__BB2_6;
$L__BB2_3:
	add.s32 	%r26, %r9, -1;
	sub.s32 	%r5, %r3, %r2;
	cvt.s64.s32 	%rd5, %r26;
	cvta.to.global.u64 	%rd6, %rd3;
	add.s64 	%rd7, %rd6, %rd5;
	ld.global.s8 	%r14, [%rd7];
	add.s32 	%r15, %r14, -97;
	mad.lo.s32 	%r16, %r15, %r2, %r1;
	cvta.to.global.u64 	%rd8, %rd2;
	mul.wide.s32 	%rd9, %r16, 4;
	add.s64 	%rd10, %rd8, %rd9;
	ld.global.u32 	%r6, [%rd10];
	setp.eq.s32 	%p3, %r6, 0;
	@%p3 bra 	$L__BB2_5;
	add.s32 	%r17, %r5, %r6;
	add.s32 	%r18, %r17, -1;
	mul.wide.s32 	%rd11, %r18, 4;
	add.s64 	%rd12, %rd1, %rd11;
	ld.global.u32 	%r26, [%rd12];
$L__BB2_5:
	sub.s32 	%r19, %r1, %r6;
	add.s32 	%r20, %r26, %r19;
	add.s32 	%r21, %r5, %r1;
	mul.wide.s32 	%rd13, %r21, 4;
	add.s64 	%rd14, %rd1, %rd13;
	ld.global.u32 	%r22, [%rd14];
	min.s32 	%r23, %r20, %r22;
	add.s32 	%r24, %r23, 1;
	mul.wide.s32 	%rd15, %r2, 4;
	add.s64 	%rd16, %rd14, %rd15;
	st.global.u32 	[%rd16], %r24;
$L__BB2_6:
	ret;

}


// ===== COMPILED SASS (sm_100) =====

	.target	sm_100

	.elftype	@"ET_EXEC"


//--------------------- .note.nv.tkinfo           --------------------------
	.section	.note.nv.tkinfo,"",@"SHT_NOTE"
	.sectionflags	@"SHF_NOTE_NV_TKINFO"
	.tkinfo
        /*0018*/ 	.word	0x00000002
        /*0030*/ 	.string	""
        /*0030*/ 	.string	"ptxas"
        /*0030*/ 	.string	"Cuda compilation tools, release 13.0, V13.0.88"
        /*0030*/ 	.string	"Build cuda_13.0.r13.0/compiler.36424714_0"
        /*0030*/ 	.string	"-arch sm_100 -m 64 "



//--------------------- .note.nv.cuinfo           --------------------------
	.section	.note.nv.cuinfo,"",@"SHT_NOTE"
	.sectionflags	@"SHF_NOTE_NV_CUINFO"
        /*0018*/ 	.short	0x0002
        /*001a*/ 	.short	0x0064
        /*001c*/ 	.short	0x0082
	.zero		2


//--------------------- .nv.info                  --------------------------
	.section	.nv.info,"",@"SHT_CUDA_INFO"
	.align	4


	//----- nvinfo : EIATTR_REGCOUNT
	.align		4
        /*0000*/ 	.byte	0x04, 0x2f
        /*0002*/ 	.short	(.L_2 - .L_1)
	.align		4
.L_1:
        /*0004*/ 	.word	index@(_Z17compute_j_minus_kPiPKci)
        /*0008*/ 	.word	0x00000014


	//----- nvinfo : EIATTR_FRAME_SIZE
	.align		4
.L_2:
        /*000c*/ 	.byte	0x04, 0x11
        /*000e*/ 	.short	(.L_4 - .L_3)
	.align		4
.L_3:
        /*0010*/ 	.word	index@(_Z17compute_j_minus_kPiPKci)
        /*0014*/ 	.word	0x00000000


	//----- nvinfo : EIATTR_REGCOUNT
	.align		4
.L_4:
        /*0018*/ 	.byte	0x04, 0x2f
        /*001a*/ 	.short	(.L_6 - .L_5)
	.align		4
.L_5:
        /*001c*/ 	.word	index@(_Z19compute_scs_0th_rowPii)
        /*0020*/ 	.word	0x00000008


	//----- nvinfo : EIATTR_FRAME_SIZE
	.align		4
.L_6:
        /*0024*/ 	.byte	0x04, 0x11
        /*0026*/ 	.short	(.L_8 - .L_7)
	.align		4
.L_7:
        /*0028*/ 	.word	index@(_Z19compute_scs_0th_rowPii)
        /*002c*/ 	.word	0x00000000


	//----- nvinfo : EIATTR_REGCOUNT
	.align		4
.L_8:
        /*0030*/ 	.byte	0x04, 0x2f
        /*0032*/ 	.short	(.L_10 - .L_9)
	.align		4
.L_9:
        /*0034*/ 	.word	index@(_Z11compute_scsPiPKiPKcS3_ii)
        /*0038*/ 	.word	0x00000012


	//----- nvinfo : EIATTR_FRAME_SIZE
	.align		4
.L_10:
        /*003c*/ 	.byte	0x04, 0x11
        /*003e*/ 	.short	(.L_12 - .L_11)
	.align		4
.L_11:
        /*0040*/ 	.word	index@(_Z11compute_scsPiPKiPKcS3_ii)
        /*0044*/ 	.word	0x00000000


	//----- nvinfo : EIATTR_MIN_STACK_SIZE
	.align		4
.L_12:
        /*0048*/ 	.byte	0x04, 0x12
        /*004a*/ 	.short	(.L_14 - .L_13)
	.align		4
.L_13:
        /*004c*/ 	.word	index@(_Z11compute_scsPiPKiPKcS3_ii)
        /*0050*/ 	.word	0x00000000


	//----- nvinfo : EIATTR_MIN_STACK_SIZE
	.align		4
.L_14:
        /*0054*/ 	.byte	0x04, 0x12
        /*0056*/ 	.short	(.L_16 - .L_15)
	.align		4
.L_15:
        /*0058*/ 	.word	index@(_Z19compute_scs_0th_rowPii)
        /*005c*/ 	.word	0x00000000


	//----- nvinfo : EIATTR_MIN_STACK_SIZE
	.align		4
.L_16:
        /*0060*/ 	.byte	0x04, 0x12
        /*0062*/ 	.short	(.L_18 - .L_17)
	.align		4
.L_17:
        /*0064*/ 	.word	index@(_Z17compute_j_minus_kPiPKci)
        /*0068*/ 	.word	0x00000000
.L_18:


//--------------------- .nv.compat                --------------------------
	.section	.nv.compat,"",@"SHT_CUDA_COMPAT_INFO"
	.align	4
        /*0000*/ 	.byte	0x02, 0x09, 0x00, 0x00, 0x02, 0x02, 0x01, 0x00, 0x02, 0x05, 0x05, 0x00, 0x03, 0x07, 0x01, 0x01
        /*0010*/ 	.byte	0x02, 0x03, 0x00, 0x00, 0x02, 0x06, 0x01, 0x00, 0x04, 0x0b, 0x08, 0x00, 0x09, 0x00, 0x00, 0x00
        /*0020*/ 	.byte	0x00, 0x00, 0x00, 0x00


//--------------------- .nv.info._Z11compute_scsPiPKiPKcS3_ii --------------------------
	.section	.nv.info._Z11compute_scsPiPKiPKcS3_ii,"",@"SHT_CUDA_INFO"
	.sectionflags	@""
	.align	4


	//----- nvinfo : EIATTR_CUDA_API_VERSION
	.align		4
        /*0000*/ 	.byte	0x04, 0x37
        /*0002*/ 	.short	(.L_20 - .L_19)
.L_19:
        /*0004*/ 	.word	0x00000082


	//----- nvinfo : EIATTR_KPARAM_INFO
	.align		4
.L_20:
        /*0008*/ 	.byte	0x04, 0x17
        /*000a*/ 	.short	(.L_22 - .L_21)
.L_21:
        /*000c*/ 	.word	0x00000000
        /*0010*/ 	.short	0x0005
        /*0012*/ 	.short	0x0024
        /*0014*/ 	.byte	0x00, 0xf0, 0x11, 0x00


	//----- nvinfo : EIATTR_KPARAM_INFO
	.align		4
.L_22:
        /*0018*/ 	.byte	0x04, 0x17
        /*001a*/ 	.short	(.L_24 - .L_23)
.L_23:
        /*001c*/ 	.word	0x00000000
        /*0020*/ 	.short	0x0004
        /*0022*/ 	.short	0x0020
        /*0024*/ 	.byte	0x00, 0xf0, 0x11, 0x00


	//----- nvinfo : EIATTR_KPARAM_INFO
	.align		4
.L_24:
        /*0028*/ 	.byte	0x04, 0x17
        /*002a*/ 	.short	(.L_26 - .L_25)
.L_25:
        /*002c*/ 	.word	0x00000000
        /*0030*/ 	.short	0x0003
        /*0032*/ 	.short	0x0018
        /*0034*/ 	.byte	0x00, 0xf5, 0x21, 0x00


	//----- nvinfo : EIATTR_KPARAM_INFO
	.align		4
.L_26:
        /*0038*/ 	.byte	0x04, 0x17
        /*003a*/ 	.short	(.L_28 - .L_27)
.L_27:
        /*003c*/ 	.word	0x00000000
        /*0040*/ 	.short	0x0002
        /*0042*/ 	.short	0x0010
        /*0044*/ 	.byte	0x00, 0xf5, 0x21, 0x00


	//----- nvinfo : EIATTR_KPARAM_INFO
	.align		4
.L_28:
        /*0048*/ 	.byte	0x04, 0x17
        /*004a*/ 	.short	(.L_30 - .L_29)
.L_29:
        /*004c*/ 	.word	0x00000000
        /*0050*/ 	.short	0x0001
        /*0052*/ 	.short	0x0008
        /*0054*/ 	.byte	0x00, 0xf5, 0x21, 0x00


	//----- nvinfo : EIATTR_KPARAM_INFO
	.align		4
.L_30:
        /*0058*/ 	.byte	0x04, 0x17
        /*005a*/ 	.short	(.L_32 - .L_31)
.L_31:
        /*005c*/ 	.word	0x00000000
        /*0060*/ 	.short	0x0000
        /*0062*/ 	.short	0x0000
        /*0064*/ 	.byte	0x00, 0xf5, 0x21, 0x00


	//----- nvinfo : EIATTR_SPARSE_MMA_MASK
	.align		4
.L_32:
        /*0068*/ 	.byte	0x03, 0x50
        /*006a*/ 	.short	0x0000


	//----- nvinfo : EIATTR_MAXREG_COUNT
	.align		4
        /*006c*/ 	.byte	0x03, 0x1b
        /*006e*/ 	.short	0x00ff


	//----- nvinfo : EIATTR_MERCURY_ISA_VERSION
	.align		4
        /*0070*/ 	.byte	0x03, 0x5f
        /*0072*/ 	.short	0x0101


	//----- nvinfo : EIATTR_VRC_CTA_INIT_COUNT
	.align		4
        /*0074*/ 	.byte	0x02, 0x4a
	.zero		1
	.zero		1


	//----- nvinfo : EIATTR_EXIT_INSTR_OFFSETS
	.align		4
        /*0078*/ 	.byte	0x04, 0x1c
        /*007a*/ 	.short	(.L_34 - .L_33)


	//   ....[0]....
.L_33:
        /*007c*/ 	.word	0x00000070


	//   ....[1]....
        /*0080*/ 	.word	0x000000f0


	//   ....[2]....
        /*0084*/ 	.word	0x00000290


	//----- nvinfo : EIATTR_CBANK_PARAM_SIZE
	.align		4
.L_34:
        /*0088*/ 	.byte	0x03, 0x19
        /*008a*/ 	.short	0x0028


	//----- nvinfo : EIATTR_PARAM_CBANK
	.align		4
        /*008c*/ 	.byte	0x04, 0x0a
        /*008e*/ 	.short	(.L_36 - .L_35)
	.align		4
.L_35:
        /*0090*/ 	.word	index@(.nv.constant0._Z11compute_scsPiPKiPKcS3_ii)
        /*0094*/ 	.short	0x0380
        /*0096*/ 	.short	0x0028


	//----- nvinfo : EIATTR_SW_WAR
	.align		4
.L_36:
        /*0098*/ 	.byte	0x04, 0x36
        /*009a*/ 	.short	(.L_38 - .L_37)
.L_37:
        /*009c*/ 	.word	0x00000008
.L_38:


//--------------------- .nv.info._Z19compute_scs_0th_rowPii --------------------------
	.section	.nv.info._Z19compute_scs_0th_rowPii,"",@"SHT_CUDA_INFO"
	.sectionflags	@""
	.align	4


	//----- nvinfo : EIATTR_CUDA_API_VERSION
	.align		4
        /*0000*/ 	.byte	0x04, 0x37
        /*0002*/ 	.short	(.L_40 - .L_39)
.L_39:
        /*0004*/ 	.word	0x00000082


	//----- nvinfo : EIATTR_KPARAM_INFO
	.align		4
.L_40:
        /*0008*/ 	.byte	0x04, 0x17
        /*000a*/ 	.short	(.L_42 - .L_41)
.L_41:
        /*000c*/ 	.word	0x00000000
        /*0010*/ 	.short	0x0001
        /*0012*/ 	.short	0x0008
        /*0014*/ 	.byte	0x00, 0xf0, 0x11, 0x00


	//----- nvinfo : EIATTR_KPARAM_INFO
	.align		4
.L_42:
        /*0018*/ 	.byte	0x04, 0x17
        /*001a*/ 	.short	(.L_44 - .L_43)
.L_43:
        /*001c*/ 	.word	0x00000000
        /*0020*/ 	.short	0x0000
        /*0022*/ 	.short	0x0000
        /*0024*/ 	.byte	0x00, 0xf5, 0x21, 0x00


	//----- nvinfo : EIATTR_SPARSE_MMA_MASK
	.align		4
.L_44:
        /*0028*/ 	.byte	0x03, 0x50
        /*002a*/ 	.short	0x0000


	//----- nvinfo : EIATTR_MAXREG_COUNT
	.align		4
        /*002c*/ 	.byte	0x03, 0x1b
        /*002e*/ 	.short	0x00ff


	//----- nvinfo : EIATTR_MERCURY_ISA_VERSION
	.align		4
        /*0030*/ 	.byte	0x03, 0x5f
        /*0032*/ 	.short	0x0101


	//----- nvinfo : EIATTR_VRC_CTA_INIT_COUNT
	.align		4
        /*0034*/ 	.byte	0x02, 0x4a
	.zero		1
	.zero		1


	//----- nvinfo : EIATTR_EXIT_INSTR_OFFSETS
	.align		4
        /*0038*/ 	.byte	0x04, 0x1c
        /*003a*/ 	.short	(.L_46 - .L_45)


	//   ....[0]....
.L_45:
        /*003c*/ 	.word	0x00000070


	//   ....[1]....
        /*0040*/ 	.word	0x000000c0


	//----- nvinfo : EIATTR_CBANK_PARAM_SIZE
	.align		4
.L_46:
        /*0044*/ 	.byte	0x03, 0x19
        /*0046*/ 	.short	0x000c


	//----- nvinfo : EIATTR_PARAM_CBANK
	.align		4
        /*0048*/ 	.byte	0x04, 0x0a
        /*004a*/ 	.short	(.L_48 - .L_47)
	.align		4
.L_47:
        /*004c*/ 	.word	index@(.nv.constant0._Z19compute_scs_0th_rowPii)
        /*0050*/ 	.short	0x0380
        /*0052*/ 	.short	0x000c


	//----- nvinfo : EIATTR_SW_WAR
	.align		4
.L_48:
        /*0054*/ 	.byte	0x04, 0x36
        /*0056*/ 	.short	(.L_50 - .L_49)
.L_49:
        /*0058*/ 	.word	0x00000008
.L_50:


//--------------------- .nv.info._Z17compute_j_minus_kPiPKci --------------------------
	.section	.nv.info._Z17compute_j_minus_kPiPKci,"",@"SHT_CUDA_INFO"
	.sectionflags	@""
	.align	4


	//----- nvinfo : EIATTR_CUDA_API_VERSION
	.align		4
        /*0000*/ 	.byte	0x04, 0x37
        /*0002*/ 	.short	(.L_52 - .L_51)
.L_51:
        /*0004*/ 	.word	0x00000082


	//----- nvinfo : EIATTR_KPARAM_INFO
	.align		4
.L_52:
        /*0008*/ 	.byte	0x04, 0x17
        /*000a*/ 	.short	(.L_54 - .L_53)
.L_53:
        /*000c*/ 	.word	0x00000000
        /*0010*/ 	.short	0x0002
        /*0012*/ 	.short	0x0010
        /*0014*/ 	.byte	0x00, 0xf0, 0x11, 0x00


	//----- nvinfo : EIATTR_KPARAM_INFO
	.align		4
.L_54:
        /*0018*/ 	.byte	0x04, 0x17
        /*001a*/ 	.short	(.L_56 - .L_55)
.L_55:
        /*001c*/ 	.word	0x00000000
        /*0020*/ 	.short	0x0001
        /*0022*/ 	.short	0x0008
        /*0024*/ 	.byte	0x00, 0xf5, 0x21, 0x00


	//----- nvinfo : EIATTR_KPARAM_INFO
	.align		4
.L_56:
        /*0028*/ 	.byte	0x04, 0x17
        /*002a*/ 	.short	(.L_58 - .L_57)
.L_57:
        /*002c*/ 	.word	0x00000000
        /*0030*/ 	.short	0x0000
        /*0032*/ 	.short	0x0000
        /*0034*/ 	.byte	0x00, 0xf5, 0x21, 0x00


	//----- nvinfo : EIATTR_SPARSE_MMA_MASK
	.align		4
.L_58:
        /*0038*/ 	.byte	0x03, 0x50
        /*003a*/ 	.short	0x0000


	//----- nvinfo : EIATTR_MAXREG_COUNT
	.align		4
        /*003c*/ 	.byte	0x03, 0x1b
        /*003e*/ 	.short	0x00ff


	//----- nvinfo : EIATTR_MERCURY_ISA_VERSION
	.align		4
        /*0040*/ 	.byte	0x03, 0x5f
        /*0042*/ 	.short	0x0101


	//----- nvinfo : EIATTR_VRC_CTA_INIT_COUNT
	.align		4
        /*0044*/ 	.byte	0x02, 0x4a
	.zero		1
	.zero		1


	//----- nvinfo : EIATTR_EXIT_INSTR_OFFSETS
	.align		4
        /*0048*/ 	.byte	0x04, 0x1c
        /*004a*/ 	.short	(.L_60 - .L_59)


	//   ....[0]....
.L_59:
        /*004c*/ 	.word	0x00000030


	//   ....[1]....
        /*0050*/ 	.word	0x000003d0


	//   ....[2]....
        /*0054*/ 	.word	0x00000530


	//----- nvinfo : EIATTR_CRS_STACK_SIZE
	.align		4
.L_60:
        /*0058*/ 	.byte	0x04, 0x1e
        /*005a*/ 	.short	(.L_62 - .L_61)
.L_61:
        /*005c*/ 	.word	0x00000000


	//----- nvinfo : EIATTR_CBANK_PARAM_SIZE
	.align		4
.L_62:
        /*0060*/ 	.byte	0x03, 0x19
        /*0062*/ 	.short	0x0014


	//----- nvinfo : EIATTR_PARAM_CBANK
	.align		4
        /*0064*/ 	.byte	0x04, 0x0a
        /*0066*/ 	.short	(.L_64 - .L_63)
	.align		4
.L_63:
        /*0068*/ 	.word	index@(.nv.constant0._Z17compute_j_minus_kPiPKci)
        /*006c*/ 	.short	0x0380
        /*006e*/ 	.short	0x0014


	//----- nvinfo : EIATTR_SW_WAR
	.align		4
.L_64:
        /*0070*/ 	.byte	0x04, 0x36
        /*0072*/ 	.short	(.L_66 - .L_65)
.L_65:
        /*0074*/ 	.word	0x00000008
.L_66:


//--------------------- .nv.callgraph             --------------------------
	.section	.nv.callgraph,"",@"SHT_CUDA_CALLGRAPH"
	.align	4
	.sectionentsize	8
	.align		4
        /*0000*/ 	.word	0x00000000
	.align		4
        /*0004*/ 	.word	0xffffffff
	.align		4
        /*0008*/ 	.word	0x00000000
	.align		4
        /*000c*/ 	.word	0xfffffffe
	.align		4
        /*0010*/ 	.word	0x00000000
	.align		4
        /*0014*/ 	.word	0xfffffffd
	.align		4
        /*0018*/ 	.word	0x00000000
	.align		4
        /*001c*/ 	.word	0xfffffffc


//--------------------- .nv.constant4             --------------------------
	.section	.nv.constant4,"a",@progbits
	.align	8
	.align		8
.nv.constant4:
        /*0000*/ 	.dword	d_ALPHABET


//--------------------- .text._Z11compute_scsPiPKiPKcS3_ii --------------------------
	.section	.text._Z11compute_scsPiPKiPKcS3_ii,"ax",@progbits
	.align	128
        .global         _Z11compute_scsPiPKiPKcS3_ii
        .type           _Z11compute_scsPiPKiPKcS3_ii,@function
        .size           _Z11compute_scsPiPKiPKcS3_ii,(.L_x_8 - _Z11compute_scsPiPKiPKcS3_ii)
        .other          _Z11compute_scsPiPKiPKcS3_ii,@"STO_CUDA_ENTRY STV_DEFAULT"
_Z11compute_scsPiPKiPKcS3_ii:
.text._Z11compute_scsPiPKiPKcS3_ii:
[----:B------:R-:W-:Y:S01]  /*0000*/  LDC R1, c[0x0][0x37c] ;  /* 0x0000df00ff017b82 */ /* 0x000fe20000000800 */
[----:B------:R-:W0:Y:S07]  /*0010*/  S2R R0, SR_TID.X ;  /* 0x0000000000007919 */ /* 0x000e2e0000002100 */
[----:B------:R-:W0:Y:S08]  /*0020*/  S2UR UR4, SR_CTAID.X ;  /* 0x00000000000479c3 */ /* 0x000e300000002500 */
[----:B------:R-:W0:Y:S08]  /*0030*/  LDC R3, c[0x0][0x360] ;  /* 0x0000d800ff037b82 */ /* 0x000e300000000800 */
[----:B------:R-:W1:Y:S01]  /*0040*/  LDC R9, c[0x0][0x3a4] ;  /* 0x0000e900ff097b82 */ /* 0x000e620000000800 */
[----:B0-----:R-:W-:-:S05]  /*0050*/  IMAD R0, R3, UR4, R0 ;  /* 0x0000000403007c24 */ /* 0x001fca000f8e0200 */
[----:B-1----:R-:W-:-:S13]  /*0060*/  ISETP.GT.AND P0, PT, R0, R9, PT ;  /* 0x000000090000720c */ /* 0x002fda0003f04270 */
[----:B------:R-:W-:Y:S05]  /*0070*/  @P0 EXIT ;  /* 0x000000000000094d */ /* 0x000fea0003800000 */
[----:B------:R-:W-:Y:S01]  /*0080*/  ISETP.NE.AND P0, PT, R0, RZ, PT ;  /* 0x000000ff0000720c */ /* 0x000fe20003f05270 */
[----:B------:R-:W0:Y:S01]  /*0090*/  LDC R13, c[0x0][0x3a0] ;  /* 0x0000e800ff0d7b82 */ /* 0x000e220000000800 */
[----:B------:R-:W1:Y:S11]  /*00a0*/  LDCU.64 UR4, c[0x0][0x358] ;  /* 0x00006b00ff0477ac */ /* 0x000e760008000a00 */
[----:B------:R-:W2:Y:S01]  /*00b0*/  @!P0 LDC.64 R2, c[0x0][0x380] ;  /* 0x0000e000ff028b82 */ /* 0x000ea20000000a00 */
[----:B0-----:R-:W-:-:S04]  /*00c0*/  IMAD R8, R9, R13, R13 ;  /* 0x0000000d09087224 */ /* 0x001fc800078e020d */
[----:B--2---:R-:W-:-:S05]  /*00d0*/  @!P0 IMAD.WIDE R2, R8, 0x4, R2 ;  /* 0x0000000408028825 */ /* 0x004fca00078e0202 */
[----:B-1----:R0:W-:Y:S01]  /*00e0*/  @!P0 STG.E desc[UR4][R2.64], R13 ;  /* 0x0000000d02008986 */ /* 0x0021e2000c101904 */
[----:B------:R-:W-:Y:S05]  /*00f0*/  @!P0 EXIT ;  /* 0x000000000000894d */ /* 0x000fea0003800000 */
[----:B------:R-:W1:Y:S01]  /*0100*/  LDC.64 R4, c[0x0][0x390] ;  /* 0x0000e400ff047b82 */ /* 0x000e620000000a00 */
[----:B0-----:R-:W-:-:S07]  /*0110*/  VIADD R13, R13, 0xffffffff ;  /* 0xffffffff0d0d7836 */ /* 0x001fce0000000000 */
[----:B------:R-:W0:Y:S01]  /*0120*/  LDC.64 R2, c[0x0][0x388] ;  /* 0x0000e200ff027b82 */ /* 0x000e220000000a00 */
[----:B-1----:R-:W-:-:S04]  /*0130*/  IADD3 R4, P0, PT, R13, R4, RZ ;  /* 0x000000040d047210 */ /* 0x002fc80007f1e0ff */
[----:B------:R-:W-:-:S05]  /*0140*/  LEA.HI.X.SX32 R5, R13, R5, 0x1, P0 ;  /* 0x000000050d057211 */ /* 0x000fca00000f0eff */
[----:B------:R-:W2:Y:S01]  /*0150*/  LDG.E.S8 R4, desc[UR4][R4.64] ;  /* 0x0000000404047981 */ /* 0x000ea2000c1e1300 */
[----:B------:R-:W-:Y:S01]  /*0160*/  VIADD R9, R9, 0x1 ;  /* 0x0000000109097836 */ /* 0x000fe20000000000 */
[----:B--2---:R-:W-:-:S05]  /*0170*/  IADD3 R6, PT, PT, R4, -0x61, RZ ;  /* 0xffffff9f04067810 */ /* 0x004fca0007ffe0ff */
[----:B------:R-:W-:-:S04]  /*0180*/  IMAD R7, R9, R6, R0 ;  /* 0x0000000609077224 */ /* 0x000fc800078e0200 */
[----:B0-----:R-:W-:Y:S02]  /*0190*/  IMAD.WIDE R2, R7, 0x4, R2 ;  /* 0x0000000407027825 */ /* 0x001fe400078e0202 */
[----:B------:R-:W0:Y:S04]  /*01a0*/  LDC.64 R6, c[0x0][0x380] ;  /* 0x0000e000ff067b82 */ /* 0x000e280000000a00 */
[----:B------:R-:W2:Y:S01]  /*01b0*/  LDG.E R2, desc[UR4][R2.64] ;  /* 0x0000000402027981 */ /* 0x000ea2000c1e1900 */
[----:B------:R-:W-:Y:S01]  /*01c0*/  IMAD.IADD R11, R8, 0x1, -R9 ;  /* 0x00000001080b7824 */ /* 0x000fe200078e0a09 */
[----:B--2---:R-:W-:-:S13]  /*01d0*/  ISETP.NE.AND P0, PT, R2, RZ, PT ;  /* 0x000000ff0200720c */ /* 0x004fda0003f05270 */
[----:B------:R-:W-:Y:S02]  /*01e0*/  @P0 IADD3 R15, PT, PT, R11, -0x1, R2 ;  /* 0xffffffff0b0f0810 */ /* 0x000fe40007ffe002 */
[----:B------:R-:W-:-:S03]  /*01f0*/  IADD3 R11, PT, PT, R0, R11, RZ ;  /* 0x0000000b000b7210 */ /* 0x000fc60007ffe0ff */
[----:B0-----:R-:W-:-:S04]  /*0200*/  @P0 IMAD.WIDE R4, R15, 0x4, R6 ;  /* 0x000000040f040825 */ /* 0x001fc800078e0206 */
[----:B------:R-:W-:Y:S01]  /*0210*/  IMAD.WIDE R6, R11, 0x4, R6 ;  /* 0x000000040b067825 */ /* 0x000fe200078e0206 */
[----:B------:R-:W2:Y:S04]  /*0220*/  @P0 LDG.E R13, desc[UR4][R4.64] ;  /* 0x00000004040d0981 */ /* 0x000ea8000c1e1900 */
[----:B------:R-:W3:Y:S01]  /*0230*/  LDG.E R11, desc[UR4][R6.64] ;  /* 0x00000004060b7981 */ /* 0x000ee2000c1e1900 */
[----:B--2---:R-:W-:Y:S01]  /*0240*/  IADD3 R0, PT, PT, R13, R0, -R2 ;  /* 0x000000000d007210 */ /* 0x004fe20007ffe802 */
[----:B------:R-:W-:-:S03]  /*0250*/  IMAD.WIDE R2, R9, 0x4, R6 ;  /* 0x0000000409027825 */ /* 0x000fc600078e0206 */
[----:B---3--:R-:W-:-:S04]  /*0260*/  VIMNMX R0, PT, PT, R0, R11, PT ;  /* 0x0000000b00007248 */ /* 0x008fc80003fe0100 */
[----:B------:R-:W-:-:S05]  /*0270*/  IADD3 R9, PT, PT, R0, 0x1, RZ ;  /* 0x0000000100097810 */ /* 0x000fca0007ffe0ff */
[----:B------:R-:W-:Y:S01]  /*0280*/  STG.E desc[UR4][R2.64], R9 ;  /* 0x0000000902007986 */ /* 0x000fe2000c101904 */
[----:B------:R-:W-:Y:S05]  /*0290*/  EXIT ;  /* 0x000000000000794d */ /* 0x000fea0003800000 */
.L_x_0:
[----:B------:R-:W-:-:S00]  /*02a0*/  BRA `(.L_x_0) ;  /* 0xfffffffc00fc7947 */ /* 0x000fc0000383ffff */
[----:B------:R-:W-:-:S00]  /*02b0*/  NOP ;  /* 0x0000000000007918 */ /* 0x000fc00000000000 */
        /* <DEDUP_REMOVED lines=12> */
.L_x_8:


//--------------------- .text._Z19compute_scs_0th_rowPii --------------------------
	.section	.text._Z19compute_scs_0th_rowPii,"ax",@progbits
	.align	128
        .global         _Z19compute_scs_0th_rowPii
        .type           _Z19compute_scs_0th_rowPii,@function
        .size           _Z19compute_scs_0th_rowPii,(.L_x_9 - _Z19compute_scs_0th_rowPii)
        .other          _Z19compute_scs_0th_rowPii,@"STO_CUDA_ENTRY STV_DEFAULT"
_Z19compute_scs_0th_rowPii:
.text._Z19compute_scs_0th_rowPii:
[----:B------:R-:W-:Y:S01]  /*0000*/  LDC R1, c[0x0][0x37c] ;  /* 0x0000df00ff017b82 */ /* 0x000fe20000000800 */
[----:B------:R-:W0:Y:S07]  /*0010*/  S2R R5, SR_TID.X ;  /* 0x0000000000057919 */ /* 0x000e2e0000002100 */
[----:B------:R-:W0:Y:S01]  /*0020*/  S2UR UR4, SR_CTAID.X ;  /* 0x00000000000479c3 */ /* 0x000e220000002500 */
[----:B------:R-:W1:Y:S07]  /*0030*/  LDCU UR5, c[0x0][0x388] ;  /* 0x00007100ff0577ac */ /* 0x000e6e0008000800 */
[----:B------:R-:W0:Y:S02]  /*0040*/  LDC R0, c[0x0][0x360] ;  /* 0x0000d800ff007b82 */ /* 0x000e240000000800 */
[----:B0-----:R-:W-:-:S05]  /*0050*/  IMAD R5, R0, UR4, R5 ;  /* 0x0000000400057c24 */ /* 0x001fca000f8e0205 */
[----:B-1----:R-:W-:-:S13]  /*0060*/  ISETP.GT.AND P0, PT, R5, UR5, PT ;  /* 0x0000000505007c0c */ /* 0x002fda000bf04270 */
[----:B------:R-:W-:Y:S05]  /*0070*/  @P0 EXIT ;  /* 0x000000000000094d */ /* 0x000fea0003800000 */
[----:B------:R-:W0:Y:S01]  /*0080*/  LDC.64 R2, c[0x0][0x380] ;  /* 0x0000e000ff027b82 */ /* 0x000e220000000a00 */
[----:B------:R-:W1:Y:S01]  /*0090*/  LDCU.64 UR4, c[0x0][0x358] ;  /* 0x00006b00ff0477ac */ /* 0x000e620008000a00 */
[----:B0-----:R-:W-:-:S05]  /*00a0*/  IMAD.WIDE R2, R5, 0x4, R2 ;  /* 0x0000000405027825 */ /* 0x001fca00078e0202 */
[----:B-1----:R-:W-:Y:S01]  /*00b0*/  STG.E desc[UR4][R2.64], R5 ;  /* 0x0000000502007986 */ /* 0x002fe2000c101904 */
[----:B------:R-:W-:Y:S05]  /*00c0*/  EXIT ;  /* 0x000000000000794d */ /* 0x000fea0003800000 */
.L_x_1:
        /* <DEDUP_REMOVED lines=11> */
.L_x_9:


//--------------------- .text._Z17compute_j_minus_kPiPKci --------------------------
	.section	.text._Z17compute_j_minus_kPiPKci,"ax",@progbits
	.align	128
        .global         _Z17compute_j_minus_kPiPKci
        .type           _Z17compute_j_minus_kPiPKci,@function
        .size           _Z17compute_j_minus_kPiPKci,(.L_x_10 - _Z17compute_j_minus_kPiPKci)
        .other          _Z17compute_j_minus_kPiPKci,@"STO_CUDA_ENTRY STV_DEFAULT"
_Z17compute_j_minus_kPiPKci:
.text._Z17compute_j_minus_kPiPKci:
[----:B------:R-:W-:Y:S08]  /*0000*/  LDC R1, c[0x0][0x37c] ;  /* 0x0000df00ff017b82 */ /* 0x000ff00000000800 */
[----:B------:R-:W0:Y:S02]  /*0010*/  LDC R5, c[0x0][0x390] ;  /* 0x0000e400ff057b82 */ /* 0x000e240000000800 */
[----:B0-----:R-:W-:-:S13]  /*0020*/  ISETP.GE.AND P0, PT, R5, 0x1, PT ;  /* 0x000000010500780c */ /* 0x001fda0003f06270 */
[----:B------:R-:W-:Y:S05]  /*0030*/  @!P0 EXIT ;  /* 0x000000000000894d */ /* 0x000fea0003800000 */
[----:B------:R-:W0:Y:S01]  /*0040*/  S2R R4, SR_TID.X ;  /* 0x0000000000047919 */ /* 0x000e220000002100 */
[----:B------:R-:W0:Y:S01]  /*0050*/  LDCU.64 UR4, c[0x4][URZ] ;  /* 0x01000000ff0477ac */ /* 0x000e220008000a00 */
[----:B------:R-:W1:Y:S01]  /*0060*/  LDC.64 R16, c[0x0][0x380] ;  /* 0x0000e000ff107b82 */ /* 0x000e620000000a00 */
[----:B------:R-:W2:Y:S01]  /*0070*/  LDCU.64 UR6, c[0x0][0x358] ;  /* 0x00006b00ff0677ac */ /* 0x000ea20008000a00 */
[----:B0-----:R-:W-:-:S05]  /*0080*/  IADD3 R6, P0, PT, R4, UR4, RZ ;  /* 0x0000000404067c10 */ /* 0x001fca000ff1e0ff */
[----:B------:R-:W-:Y:S01]  /*0090*/  IMAD.X R7, RZ, RZ, UR5, P0 ;  /* 0x00000005ff077e24 */ /* 0x000fe200080e06ff */
[----:B------:R-:W0:Y:S04]  /*00a0*/  LDCU.64 UR4, c[0x0][0x388] ;  /* 0x00007100ff0477ac */ /* 0x000e280008000a00 */
[----:B--2---:R2:W5:Y:S01]  /*00b0*/  LDG.E.U8.CONSTANT R0, desc[UR6][R6.64] ;  /* 0x0000000606007981 */ /* 0x004562000c1e9100 */
[----:B------:R-:W-:Y:S01]  /*00c0*/  IMAD R4, R4, R5, R4 ;  /* 0x0000000504047224 */ /* 0x000fe200078e0204 */
[----:B------:R-:W-:Y:S01]  /*00d0*/  BSSY.RECONVERGENT B0, `(.L_x_2) ;  /* 0x000002e000007945 */ /* 0x000fe20003800200 */
[----:B------:R-:W-:Y:S02]  /*00e0*/  IMAD.MOV.U32 R2, RZ, RZ, 0x8 ;  /* 0x00000008ff027424 */ /* 0x000fe400078e00ff */
[----:B------:R-:W-:-:S05]  /*00f0*/  VIADD R3, R4, 0x1 ;  /* 0x0000000104037836 */ /* 0x000fca0000000000 */
[----:B------:R-:W-:Y:S01]  /*0100*/  VIADDMNMX R5, R4, R5, R3, !PT ;  /* 0x0000000504057246 */ /* 0x000fe20007800103 */
[----:B------:R-:W-:-:S04]  /*0110*/  HFMA2 R3, -RZ, RZ, 0, 0 ;  /* 0x00000000ff037431 */ /* 0x000fc800000001ff */
[----:B------:R-:W-:-:S05]  /*0120*/  IMAD.IADD R8, R4, 0x1, -R5 ;  /* 0x0000000104087824 */ /* 0x000fca00078e0a05 */
[----:B------:R-:W-:Y:S01]  /*0130*/  ISETP.GT.U32.AND P0, PT, R8, -0x4, PT ;  /* 0xfffffffc0800780c */ /* 0x000fe20003f04070 */
[----:B------:R-:W-:Y:S02]  /*0140*/  IMAD.IADD R8, R5, 0x1, -R4 ;  /* 0x0000000105087824 */ /* 0x000fe400078e0a04 */
[----:B-1----:R-:W-:-:S03]  /*0150*/  IMAD.WIDE.U32 R2, R16, 0x1, R2 ;  /* 0x0000000110027825 */ /* 0x002fc600078e0002 */
[----:B------:R-:W-:Y:S01]  /*0160*/  LOP3.LUT R12, R8, 0x3, RZ, 0xc0, !PT ;  /* 0x00000003080c7812 */ /* 0x000fe200078ec0ff */
[----:B------:R-:W-:-:S06]  /*0170*/  IMAD.MOV.U32 R5, RZ, RZ, 0x1 ;  /* 0x00000001ff057424 */ /* 0x000fcc00078e00ff */
[----:B0-2---:R-:W-:Y:S05]  /*0180*/  @P0 BRA `(.L_x_3) ;  /* 0x0000000000880947 */ /* 0x005fea0003800000 */
[----:B------:R-:W-:Y:S01]  /*0190*/  LOP3.LUT R5, R8, 0xfffffffc, RZ, 0xc0, !PT ;  /* 0xfffffffc08057812 */ /* 0x000fe200078ec0ff */
[----:B------:R-:W-:Y:S01]  /*01a0*/  BSSY.RECONVERGENT B1, `(.L_x_4) ;  /* 0x000001f000017945 */ /* 0x000fe20003800200 */
[----:B------:R-:W-:Y:S01]  /*01b0*/  IMAD.IADD R17, R3, 0x1, R17 ;  /* 0x0000000103117824 */ /* 0x000fe200078e0211 */
[----:B------:R-:W-:Y:S02]  /*01c0*/  MOV R10, 0x2 ;  /* 0x00000002000a7802 */ /* 0x000fe40000000f00 */
[----:B------:R-:W-:-:S07]  /*01d0*/  IMAD.MOV R5, RZ, RZ, -R5 ;  /* 0x000000ffff057224 */ /* 0x000fce00078e0a05 */
.L_x_5:
[----:B------:R-:W-:-:S05]  /*01e0*/  VIADD R11, R10, 0xffffffff ;  /* 0xffffffff0a0b7836 */ /* 0x000fca0000000000 */
[----:B------:R-:W-:-:S04]  /*01f0*/  IADD3 R6, P0, PT, R11, UR4, RZ ;  /* 0x000000040b067c10 */ /* 0x000fc8000ff1e0ff */
[----:B------:R-:W-:-:S05]  /*0200*/  LEA.HI.X.SX32 R7, R11, UR5, 0x1, P0 ;  /* 0x000000050b077c11 */ /* 0x000fca00080f0eff */
[----:B0-----:R-:W2:Y:S01]  /*0210*/  LDG.E.U8 R9, desc[UR6][R6.64+-0x1] ;  /* 0xffffff0606097981 */ /* 0x001ea2000c1e1100 */
[----:B------:R-:W-:Y:S01]  /*0220*/  IMAD.MOV.U32 R8, RZ, RZ, R2 ;  /* 0x000000ffff087224 */ /* 0x000fe200078e0002 */
[----:B--2--5:R-:W-:Y:S02]  /*0230*/  ISETP.NE.AND P0, PT, R9, R0, PT ;  /* 0x000000000900720c */ /* 0x024fe40003f05270 */
[----:B------:R-:W-:-:S03]  /*0240*/  MOV R9, R17 ;  /* 0x0000001100097202 */ /* 0x000fc60000000f00 */
[----:B------:R-:W-:-:S08]  /*0250*/  IMAD.WIDE R8, R4, 0x4, R8 ;  /* 0x0000000404087825 */ /* 0x000fd000078e0208 */
[----:B------:R-:W2:Y:S04]  /*0260*/  @P0 LDG.E R11, desc[UR6][R8.64+-0x8] ;  /* 0xfffff806080b0981 */ /* 0x000ea8000c1e1900 */
[----:B--2---:R-:W-:Y:S04]  /*0270*/  STG.E desc[UR6][R8.64+-0x4], R11 ;  /* 0xfffffc0b08007986 */ /* 0x004fe8000c101906 */
[----:B------:R-:W2:Y:S02]  /*0280*/  LDG.E.U8 R13, desc[UR6][R6.64] ;  /* 0x00000006060d7981 */ /* 0x000ea4000c1e1100 */
[----:B--2---:R-:W-:-:S04]  /*0290*/  ISETP.NE.AND P0, PT, R13, R0, PT ;  /* 0x000000000d00720c */ /* 0x004fc80003f05270 */
[----:B------:R-:W-:-:S05]  /*02a0*/  SEL R13, R10, R11, !P0 ;  /* 0x0000000b0a0d7207 */ /* 0x000fca0004000000 */
[----:B------:R0:W-:Y:S04]  /*02b0*/  STG.E desc[UR6][R8.64], R13 ;  /* 0x0000000d08007986 */ /* 0x0001e8000c101906 */
[----:B------:R-:W2:Y:S02]  /*02c0*/  LDG.E.U8 R15, desc[UR6][R6.64+0x1] ;  /* 0x00000106060f7981 */ /* 0x000ea4000c1e1100 */
[----:B--2---:R-:W-:-:S13]  /*02d0*/  ISETP.NE.AND P0, PT, R15, R0, PT ;  /* 0x000000000f00720c */ /* 0x004fda0003f05270 */
[----:B0-----:R-:W-:-:S05]  /*02e0*/  @!P0 VIADD R13, R10, 0x1 ;  /* 0x000000010a0d8836 */ /* 0x001fca0000000000 */
[----:B------:R0:W-:Y:S04]  /*02f0*/  STG.E desc[UR6][R8.64+0x4], R13 ;  /* 0x0000040d08007986 */ /* 0x0001e8000c101906 */
[----:B------:R-:W2:Y:S01]  /*0300*/  LDG.E.U8 R15, desc[UR6][R6.64+0x2] ;  /* 0x00000206060f7981 */ /* 0x000ea2000c1e1100 */
[----:B------:R-:W-:Y:S01]  /*0310*/  VIADD R5, R5, 0x4 ;  /* 0x0000000405057836 */ /* 0x000fe20000000000 */
[----:B------:R-:W-:Y:S02]  /*0320*/  IADD3 R4, PT, PT, R4, 0x4, RZ ;  /* 0x0000000404047810 */ /* 0x000fe40007ffe0ff */
[----:B--2---:R-:W-:-:S13]  /*0330*/  ISETP.NE.AND P0, PT, R15, R0, PT ;  /* 0x000000000f00720c */ /* 0x004fda0003f05270 */
[C---:B0-----:R-:W-:Y:S01]  /*0340*/  @!P0 VIADD R13, R10.reuse, 0x2 ;  /* 0x000000020a0d8836 */ /* 0x041fe20000000000 */
[----:B------:R-:W-:Y:S01]  /*0350*/  ISETP.NE.AND P0, PT, R5, RZ, PT ;  /* 0x000000ff0500720c */ /* 0x000fe20003f05270 */
[----:B------:R-:W-:-:S03]  /*0360*/  VIADD R10, R10, 0x4 ;  /* 0x000000040a0a7836 */ /* 0x000fc60000000000 */
[----:B------:R0:W-:Y:S09]  /*0370*/  STG.E desc[UR6][R8.64+0x8], R13 ;  /* 0x0000080d08007986 */ /* 0x0001f2000c101906 */
[----:B------:R-:W-:Y:S05]  /*0380*/  @P0 BRA `(.L_x_5) ;  /* 0xfffffffc00940947 */ /* 0x000fea000383ffff */
[----:B------:R-:W-:Y:S05]  /*0390*/  BSYNC.RECONVERGENT B1 ;  /* 0x0000000000017941 */ /* 0x000fea0003800200 */
.L_x_4:
[----:B------:R-:W-:-:S07]  /*03a0*/  VIADD R5, R10, 0xffffffff ;  /* 0xffffffff0a057836 */ /* 0x000fce0000000000 */
.L_x_3:
[----:B------:R-:W-:Y:S05]  /*03b0*/  BSYNC.RECONVERGENT B0 ;  /* 0x0000000000007941 */ /* 0x000fea0003800200 */
.L_x_2:
[----:B------:R-:W-:-:S13]  /*03c0*/  ISETP.NE.AND P0, PT, R12, RZ, PT ;  /* 0x000000ff0c00720c */ /* 0x000fda0003f05270 */
[----:B------:R-:W-:Y:S05]  /*03d0*/  @!P0 EXIT ;  /* 0x000000000000894d */ /* 0x000fea0003800000 */
[----:B------:R-:W1:Y:S01]  /*03e0*/  LDC.64 R10, c[0x0][0x388] ;  /* 0x0000e200ff0a7b82 */ /* 0x000e620000000a00 */
[----:B------:R-:W2:Y:S01]  /*03f0*/  LDCU.64 UR4, c[0x0][0x380] ;  /* 0x00007000ff0477ac */ /* 0x000ea20008000a00 */
[----:B0-----:R-:W-:Y:S01]  /*0400*/  IMAD.MOV R8, RZ, RZ, -R12 ;  /* 0x000000ffff087224 */ /* 0x001fe200078e0a0c */
[----:B--2---:R-:W-:-:S04]  /*0410*/  UIADD3 UR4, UP0, UPT, UR4, 0x4, URZ ;  /* 0x0000000404047890 */ /* 0x004fc8000ff1e0ff */
[----:B------:R-:W-:-:S12]  /*0420*/  UIADD3.X UR5, UPT, UPT, URZ, UR5, URZ, UP0, !UPT ;  /* 0x00000005ff057290 */ /* 0x000fd800087fe4ff */
.L_x_6:
[----:B0-----:R-:W-:Y:S02]  /*0430*/  SHF.R.S32.HI R2, RZ, 0x1f, R5 ;  /* 0x0000001fff027819 */ /* 0x001fe40000011405 */
[----:B-1----:R-:W-:-:S04]  /*0440*/  IADD3 R6, P0, P1, R5, -0x1, R10 ;  /* 0xffffffff05067810 */ /* 0x002fc8000791e00a */
[----:B------:R-:W-:-:S06]  /*0450*/  IADD3.X R7, PT, PT, R2, -0x1, R11, P0, P1 ;  /* 0xffffffff02077810 */ /* 0x000fcc00007e240b */
[----:B------:R-:W2:Y:S01]  /*0460*/  LDG.E.U8 R7, desc[UR6][R6.64] ;  /* 0x0000000606077981 */ /* 0x000ea2000c1e1100 */
[----:B------:R-:W-:Y:S01]  /*0470*/  MOV R2, UR4 ;  /* 0x0000000400027c02 */ /* 0x000fe20008000f00 */
[----:B------:R-:W-:Y:S02]  /*0480*/  IMAD.U32 R3, RZ, RZ, UR5 ;  /* 0x00000005ff037e24 */ /* 0x000fe4000f8e00ff */
[----:B------:R-:W-:Y:S02]  /*0490*/  IMAD.MOV.U32 R9, RZ, RZ, R5 ;  /* 0x000000ffff097224 */ /* 0x000fe400078e0005 */
[----:B------:R-:W-:Y:S01]  /*04a0*/  IMAD.WIDE R2, R4, 0x4, R2 ;  /* 0x0000000404027825 */ /* 0x000fe200078e0202 */
[----:B--2--5:R-:W-:-:S13]  /*04b0*/  ISETP.NE.AND P0, PT, R7, R0, PT ;  /* 0x000000000700720c */ /* 0x024fda0003f05270 */
[----:B------:R-:W2:Y:S01]  /*04c0*/  @P0 LDG.E R9, desc[UR6][R2.64+-0x4] ;  /* 0xfffffc0602090981 */ /* 0x000ea2000c1e1900 */
[----:B------:R-:W-:Y:S01]  /*04d0*/  VIADD R8, R8, 0x1 ;  /* 0x0000000108087836 */ /* 0x000fe20000000000 */
[----:B------:R-:W-:Y:S01]  /*04e0*/  IADD3 R5, PT, PT, R5, 0x1, RZ ;  /* 0x0000000105057810 */ /* 0x000fe20007ffe0ff */
[----:B------:R-:W-:-:S03]  /*04f0*/  VIADD R4, R4, 0x1 ;  /* 0x0000000104047836 */ /* 0x000fc60000000000 */
[----:B------:R-:W-:Y:S01]  /*0500*/  ISETP.NE.AND P0, PT, R8, RZ, PT ;  /* 0x000000ff0800720c */ /* 0x000fe20003f05270 */
[----:B--2---:R0:W-:-:S12]  /*0510*/  STG.E desc[UR6][R2.64], R9 ;  /* 0x0000000902007986 */ /* 0x0041d8000c101906 */
[----:B------:R-:W-:Y:S05]  /*0520*/  @P0 BRA `(.L_x_6) ;  /* 0xfffffffc00c00947 */ /* 0x000fea000383ffff */
[----:B------:R-:W-:Y:S05]  /*0530*/  EXIT ;  /* 0x000000000000794d */ /* 0x000fea0003800000 */
.L_x_7:
        /* <DEDUP_REMOVED lines=12> */
.L_x_10:


//--------------------- .nv.global.init           --------------------------
	.section	.nv.global.init,"aw",@progbits
.nv.global.init:
	.type		d_ALPHABET,@object
	.size		d_ALPHABET,(.L_0 - d_ALPHABET)
d_ALPHABET:
        /*0000*/ 	.byte	0x61, 0x62, 0x63, 0x64, 0x65, 0x66, 0x67, 0x68, 0x69, 0x6a, 0x6b, 0x6c, 0x6d, 0x6e, 0x6f, 0x70
        /*0010*/ 	.byte	0x71, 0x72, 0x73, 0x74, 0x75, 0x76, 0x77, 0x78, 0x79, 0x7a
.L_0:


//--------------------- .nv.shared.reserved.0     --------------------------
	.section	.nv.shared.reserved.0,"aw",@nobits
	.weak		__nv_reservedSMEM_offset_0_alias
	.size		__nv_reservedSMEM_offset_0_alias, 0, 64
	.other		__nv_reservedSMEM_offset_0_alias,@"STO_CUDA_RESERVED_SHARED STV_DEFAULT"
__nv_reservedSMEM_offset_0_alias:
	.zero		0
	.zero		64


//--------------------- .nv.constant0._Z11compute_scsPiPKiPKcS3_ii --------------------------
	.section	.nv.constant0._Z11compute_scsPiPKiPKcS3_ii,"a",@progbits
	.sectionflags	@""
	.align	4
.nv.constant0._Z11compute_scsPiPKiPKcS3_ii:
	.zero		936


//--------------------- .nv.constant0._Z19compute_scs_0th_rowPii --------------------------
	.section	.nv.constant0._Z19compute_scs_0th_rowPii,"a",@progbits
	.sectionflags	@""
	.align	4
.nv.constant0._Z19compute_scs_0th_rowPii:
	.zero		908


//--------------------- .nv.constant0._Z17compute_j_minus_kPiPKci --------------------------
	.section	.nv.constant0._Z17compute_j_minus_kPiPKci,"a",@progbits
	.sectionflags	@""
	.align	4
.nv.constant0._Z17compute_j_minus_kPiPKci:
	.zero		916


//--------------------- SYMBOLS --------------------------

	.type		.nv.reservedSmem.offset0,@object
	.size		.nv.reservedSmem.offset0,0x4
